//
// Generated by NVIDIA NVVM Compiler
//
// Compiler Build ID: CL-36424714
// Cuda compilation tools, release 13.0, V13.0.88
// Based on NVVM 20.0.0
//

.version 9.0
.target sm_100
.address_size 64

	// .globl	gap_global
// _ZZ10gap_globalE4smem has been demoted

.visible .entry gap_global(
	.param .u64 .ptr .align 1 gap_global_param_0,
	.param .u32 gap_global_param_1,
	.param .u32 gap_global_param_2,
	.param .u32 gap_global_param_3,
	.param .u64 .ptr .align 1 gap_global_param_4
)
{
	.reg .pred 	%p<8>;
	.reg .b32 	%r<22>;
	.reg .b32 	%f<17>;
	.reg .b64 	%rd<9>;
	// demoted variable
	.shared .align 4 .b8 _ZZ10gap_globalE4smem[1024];
	ld.param.u64 	%rd2, [gap_global_param_0];
	ld.param.u32 	%r14, [gap_global_param_1];
	ld.param.u32 	%r12, [gap_global_param_2];
	ld.param.u32 	%r13, [gap_global_param_3];
	ld.param.u64 	%rd3, [gap_global_param_4];
	mov.u32 	%r1, %ctaid.x;
	setp.ge.s32 	%p1, %r1, %r14;
	@%p1 bra 	$L__BB0_10;
	mul.lo.s32 	%r2, %r13, %r12;
	mov.u32 	%r3, %tid.x;
	setp.ge.s32 	%p2, %r3, %r2;
	mov.f32 	%f16, 0f00000000;
	@%p2 bra 	$L__BB0_4;
	mul.lo.s32 	%r4, %r2, %r1;
	mov.u32 	%r5, %ntid.x;
	cvta.to.global.u64 	%rd1, %rd2;
	mov.f32 	%f16, 0f00000000;
	mov.u32 	%r20, %r3;
$L__BB0_3:
	add.s32 	%r15, %r20, %r4;
	mul.wide.s32 	%rd4, %r15, 4;
	add.s64 	%rd5, %rd1, %rd4;
	ld.global.nc.f32 	%f6, [%rd5];
	add.f32 	%f16, %f16, %f6;
	add.s32 	%r20, %r20, %r5;
	setp.lt.s32 	%p3, %r20, %r2;
	@%p3 bra 	$L__BB0_3;
$L__BB0_4:
	shl.b32 	%r16, %r3, 2;
	mov.u32 	%r17, _ZZ10gap_globalE4smem;
	add.s32 	%r8, %r17, %r16;
	st.shared.f32 	[%r8], %f16;
	bar.sync 	0;
	mov.u32 	%r21, %ntid.x;
	setp.lt.u32 	%p4, %r21, 4;
	@%p4 bra 	$L__BB0_8;
$L__BB0_5:
	shr.u32 	%r11, %r21, 1;
	setp.ge.u32 	%p5, %r3, %r11;
	@%p5 bra 	$L__BB0_7;
	shl.b32 	%r18, %r11, 2;
	add.s32 	%r19, %r8, %r18;
	ld.shared.f32 	%f7, [%r19];
	ld.shared.f32 	%f8, [%r8];
	add.f32 	%f9, %f7, %f8;
	st.shared.f32 	[%r8], %f9;
$L__BB0_7:
	bar.sync 	0;
	setp.gt.u32 	%p6, %r21, 7;
	mov.u32 	%r21, %r11;
	@%p6 bra 	$L__BB0_5;
$L__BB0_8:
	setp.ne.s32 	%p7, %r3, 0;
	@%p7 bra 	$L__BB0_10;
	ld.shared.f32 	%f10, [_ZZ10gap_globalE4smem];
	ld.shared.f32 	%f11, [_ZZ10gap_globalE4smem+4];
	add.f32 	%f12, %f10, %f11;
	cvt.rn.f32.s32 	%f13, %r2;
	div.rn.f32 	%f14, %f12, %f13;
	cvta.to.global.u64 	%rd6, %rd3;
	mul.wide.u32 	%rd7, %r1, 4;
	add.s64 	%rd8, %rd6, %rd7;
	st.global.f32 	[%rd8], %f14;
$L__BB0_10:
	ret;

}


// ===== COMPILED SASS (sm_100) =====

	.target	sm_100

	.elftype	@"ET_EXEC"


//--------------------- .note.nv.tkinfo           --------------------------
	.section	.note.nv.tkinfo,"",@"SHT_NOTE"
	.sectionflags	@"SHF_NOTE_NV_TKINFO"
	.tkinfo
        /*0018*/ 	.word	0x00000002
        /*0030*/ 	.string	""
        /*0030*/ 	.string	"ptxas"
        /*0030*/ 	.string	"Cuda compilation tools, release 13.0, V13.0.88"
        /*0030*/ 	.string	"Build cuda_13.0.r13.0/compiler.36424714_0"
        /*0030*/ 	.string	"-arch sm_100 -m 64 "



//--------------------- .note.nv.cuinfo           --------------------------
	.section	.note.nv.cuinfo,"",@"SHT_NOTE"
	.sectionflags	@"SHF_NOTE_NV_CUINFO"
        /*0018*/ 	.short	0x0002
        /*001a*/ 	.short	0x0064
        /*001c*/ 	.short	0x0082
	.zero		2


//--------------------- .nv.info                  --------------------------
	.section	.nv.info,"",@"SHT_CUDA_INFO"
	.align	4


	//----- nvinfo : EIATTR_REGCOUNT
	.align		4
        /*0000*/ 	.byte	0x04, 0x2f
        /*0002*/ 	.short	(.L_1 - .L_0)
	.align		4
.L_0:
        /*0004*/ 	.word	index@(gap_global)
        /*0008*/ 	.word	0x00000010


	//----- nvinfo : EIATTR_FRAME_SIZE
	.align		4
.L_1:
        /*000c*/ 	.byte	0x04, 0x11
        /*000e*/ 	.short	(.L_3 - .L_2)
	.align		4
.L_2:
        /*0010*/ 	.word	index@($__internal_0_$__cuda_sm3x_div_rn_noftz_f32_slowpath)
        /*0014*/ 	.word	0x00000000


	//----- nvinfo : EIATTR_FRAME_SIZE
	.align		4
.L_3:
        /*0018*/ 	.byte	0x04, 0x11
        /*001a*/ 	.short	(.L_5 - .L_4)
	.align		4
.L_4:
        /*001c*/ 	.word	index@(gap_global)
        /*0020*/ 	.word	0x00000000


	//----- nvinfo : EIATTR_MIN_STACK_SIZE
	.align		4
.L_5:
        /*0024*/ 	.byte	0x04, 0x12
        /*0026*/ 	.short	(.L_7 - .L_6)
	.align		4
.L_6:
        /*0028*/ 	.word	index@(gap_global)
        /*002c*/ 	.word	0x00000000
.L_7:


//--------------------- .nv.compat                --------------------------
	.section	.nv.compat,"",@"SHT_CUDA_COMPAT_INFO"
	.align	4
        /*0000*/ 	.byte	0x02, 0x09, 0x00, 0x00, 0x02, 0x02, 0x01, 0x00, 0x02, 0x05, 0x05, 0x00, 0x03, 0x07, 0x01, 0x01
        /*0010*/ 	.byte	0x02, 0x03, 0x00, 0x00, 0x02, 0x06, 0x01, 0x00, 0x04, 0x0b, 0x08, 0x00, 0x01, 0x00, 0x00, 0x00
        /*0020*/ 	.byte	0x00, 0x00, 0x00, 0x00


//--------------------- .nv.info.gap_global       --------------------------
	.section	.nv.info.gap_global,"",@"SHT_CUDA_INFO"
	.sectionflags	@""
	.align	4


	//----- nvinfo : EIATTR_CUDA_API_VERSION
	.align		4
        /*0000*/ 	.byte	0x04, 0x37
        /*0002*/ 	.short	(.L_9 - .L_8)
.L_8:
        /*0004*/ 	.word	0x00000082


	//----- nvinfo : EIATTR_KPARAM_INFO
	.align		4
.L_9:
        /*0008*/ 	.byte	0x04, 0x17
        /*000a*/ 	.short	(.L_11 - .L_10)
.L_10:
        /*000c*/ 	.word	0x00000000
        /*0010*/ 	.short	0x0004
        /*0012*/ 	.short	0x0018
        /*0014*/ 	.byte	0x00, 0xf5, 0x21, 0x00


	//----- nvinfo : EIATTR_KPARAM_INFO
	.align		4
.L_11:
        /*0018*/ 	.byte	0x04, 0x17
        /*001a*/ 	.short	(.L_13 - .L_12)
.L_12:
        /*001c*/ 	.word	0x00000000
        /*0020*/ 	.short	0x0003
        /*0022*/ 	.short	0x0010
        /*0024*/ 	.byte	0x00, 0xf0, 0x11, 0x00


	//----- nvinfo : EIATTR_KPARAM_INFO
	.align		4
.L_13:
        /*0028*/ 	.byte	0x04, 0x17
        /*002a*/ 	.short	(.L_15 - .L_14)
.L_14:
        /*002c*/ 	.word	0x00000000
        /*0030*/ 	.short	0x0002
        /*0032*/ 	.short	0x000c
        /*0034*/ 	.byte	0x00, 0xf0, 0x11, 0x00


	//----- nvinfo : EIATTR_KPARAM_INFO
	.align		4
.L_15:
        /*0038*/ 	.byte	0x04, 0x17
        /*003a*/ 	.short	(.L_17 - .L_16)
.L_16:
        /*003c*/ 	.word	0x00000000
        /*0040*/ 	.short	0x0001
        /*0042*/ 	.short	0x0008
        /*0044*/ 	.byte	0x00, 0xf0, 0x11, 0x00


	//----- nvinfo : EIATTR_KPARAM_INFO
	.align		4
.L_17:
        /*0048*/ 	.byte	0x04, 0x17
        /*004a*/ 	.short	(.L_19 - .L_18)
.L_18:
        /*004c*/ 	.word	0x00000000
        /*0050*/ 	.short	0x0000
        /*0052*/ 	.short	0x0000
        /*0054*/ 	.byte	0x00, 0xf5, 0x21, 0x00


	//----- nvinfo : EIATTR_SPARSE_MMA_MASK
	.align		4
.L_19:
        /*0058*/ 	.byte	0x03, 0x50
        /*005a*/ 	.short	0x0000


	//----- nvinfo : EIATTR_MAXREG_COUNT
	.align		4
        /*005c*/ 	.byte	0x03, 0x1b
        /*005e*/ 	.short	0x00ff


	//----- nvinfo : EIATTR_NUM_BARRIERS
	.align		4
        /*0060*/ 	.byte	0x02, 0x4c
        /*0062*/ 	.byte	0x01
	.zero		1


	//----- nvinfo : EIATTR_MERCURY_ISA_VERSION
	.align		4
        /*0064*/ 	.byte	0x03, 0x5f
        /*0066*/ 	.short	0x0101


	//----- nvinfo : EIATTR_VRC_CTA_INIT_COUNT
	.align		4
        /*0068*/ 	.byte	0x02, 0x4a
	.zero		1
	.zero		1


	//----- nvinfo : EIATTR_EXIT_INSTR_OFFSETS
	.align		4
        /*006c*/ 	.byte	0x04, 0x1c
        /*006e*/ 	.short	(.L_21 - .L_20)


	//   ....[0]....
.L_20:
        /*0070*/ 	.word	0x00000040


	//   ....[1]....
        /*0074*/ 	.word	0x00000310


	//   ....[2]....
        /*0078*/ 	.word	0x00000460


	//----- nvinfo : EIATTR_CRS_STACK_SIZE
	.align		4
.L_21:
        /*007c*/ 	.byte	0x04, 0x1e
        /*007e*/ 	.short	(.L_23 - .L_22)
.L_22:
        /*0080*/ 	.word	0x00000000


	//----- nvinfo : EIATTR_CBANK_PARAM_SIZE
	.align		4
.L_23:
        /*0084*/ 	.byte	0x03, 0x19
        /*0086*/ 	.short	0x0020


	//----- nvinfo : EIATTR_PARAM_CBANK
	.align		4
        /*0088*/ 	.byte	0x04, 0x0a
        /*008a*/ 	.short	(.L_25 - .L_24)
	.align		4
.L_24:
        /*008c*/ 	.word	index@(.nv.constant0.gap_global)
        /*0090*/ 	.short	0x0380
        /*0092*/ 	.short	0x0020


	//----- nvinfo : EIATTR_SW_WAR
	.align		4
.L_25:
        /*0094*/ 	.byte	0x04, 0x36
        /*0096*/ 	.short	(.L_27 - .L_26)
.L_26:
        /*0098*/ 	.word	0x00000008
.L_27:


//--------------------- .nv.callgraph             --------------------------
	.section	.nv.callgraph,"",@"SHT_CUDA_CALLGRAPH"
	.align	4
	.sectionentsize	8
	.align		4
        /*0000*/ 	.word	0x00000000
	.align		4
        /*0004*/ 	.word	0xffffffff
	.align		4
        /*0008*/ 	.word	0x00000000
	.align		4
        /*000c*/ 	.word	0xfffffffe
	.align		4
        /*0010*/ 	.word	0x00000000
	.align		4
        /*0014*/ 	.word	0xfffffffd
	.align		4
        /*0018*/ 	.word	0x00000000
	.align		4
        /*001c*/ 	.word	0xfffffffc


//--------------------- .text.gap_global          --------------------------
	.section	.text.gap_global,"ax",@progbits
	.align	128
        .global         gap_global
        .type           gap_global,@function
        .size           gap_global,(.L_x_15 - gap_global)
        .other          gap_global,@"STO_CUDA_ENTRY STV_DEFAULT"
gap_global:
.text.gap_global:
[----:B------:R-:W-:Y:S01]  /*0000*/  LDC R1, c[0x0][0x37c] ;  /* 0x0000df00ff017b82 */ /* 0x000fe20000000800 */
[----:B------:R-:W0:Y:S01]  /*0010*/  S2R R2, SR_CTAID.X ;  /* 0x0000000000027919 */ /* 0x000e220000002500 */
[----:B------:R-:W0:Y:S02]  /*0020*/  LDCU UR4, c[0x0][0x388] ;  /* 0x00007100ff0477ac */ /* 0x000e240008000800 */
[----:B0-----:R-:W-:-:S13]  /*0030*/  ISETP.GE.AND P0, PT, R2, UR4, PT ;  /* 0x0000000402007c0c */ /* 0x001fda000bf06270 */
[----:B------:R-:W-:Y:S05]  /*0040*/  @P0 EXIT ;  /* 0x000000000000094d */ /* 0x000fea0003800000 */
[----:B------:R-:W0:Y:S01]  /*0050*/  S2R R9, SR_TID.X ;  /* 0x0000000000097919 */ /* 0x000e220000002100 */
[----:B------:R-:W1:Y:S01]  /*0060*/  LDCU UR4, c[0x0][0x390] ;  /* 0x00007200ff0477ac */ /* 0x000e620008000800 */
[----:B------:R-:W-:Y:S01]  /*0070*/  BSSY.RECONVERGENT B0, `(.L_x_0) ;  /* 0x0000013000007945 */ /* 0x000fe20003800200 */
[----:B------:R-:W-:Y:S01]  /*0080*/  IMAD.MOV.U32 R0, RZ, RZ, RZ ;  /* 0x000000ffff007224 */ /* 0x000fe200078e00ff */
[----:B------:R-:W1:Y:S01]  /*0090*/  LDCU UR5, c[0x0][0x38c] ;  /* 0x00007180ff0577ac */ /* 0x000e620008000800 */
[----:B------:R-:W2:Y:S01]  /*00a0*/  LDCU.64 UR8, c[0x0][0x358] ;  /* 0x00006b00ff0877ac */ /* 0x000ea20008000a00 */
[----:B-1----:R-:W-:-:S06]  /*00b0*/  UIMAD UR4, UR4, UR5, URZ ;  /* 0x00000005040472a4 */ /* 0x002fcc000f8e02ff */
[----:B0-----:R-:W-:-:S13]  /*00c0*/  ISETP.GE.AND P0, PT, R9, UR4, PT ;  /* 0x0000000409007c0c */ /* 0x001fda000bf06270 */
[----:B--2---:R-:W-:Y:S05]  /*00d0*/  @P0 BRA `(.L_x_1) ;  /* 0x0000000000300947 */ /* 0x004fea0003800000 */
[----:B------:R-:W0:Y:S01]  /*00e0*/  LDC R11, c[0x0][0x360] ;  /* 0x0000d800ff0b7b82 */ /* 0x000e220000000800 */
[----:B------:R-:W-:Y:S02]  /*00f0*/  IMAD R3, R2, UR4, RZ ;  /* 0x0000000402037c24 */ /* 0x000fe4000f8e02ff */
[----:B------:R-:W-:Y:S02]  /*0100*/  IMAD.MOV.U32 R0, RZ, RZ, RZ ;  /* 0x000000ffff007224 */ /* 0x000fe400078e00ff */
[----:B------:R-:W-:-:S03]  /*0110*/  IMAD.MOV.U32 R8, RZ, RZ, R9 ;  /* 0x000000ffff087224 */ /* 0x000fc600078e0009 */
[----:B------:R-:W1:Y:S04]  /*0120*/  LDC.64 R6, c[0x0][0x380] ;  /* 0x0000e000ff067b82 */ /* 0x000e680000000a00 */
.L_x_2:
[----:B------:R-:W-:-:S04]  /*0130*/  IMAD.IADD R5, R3, 0x1, R8 ;  /* 0x0000000103057824 */ /* 0x000fc800078e0208 */
[----:B-1----:R-:W-:-:S06]  /*0140*/  IMAD.WIDE R4, R5, 0x4, R6 ;  /* 0x0000000405047825 */ /* 0x002fcc00078e0206 */
[----:B------:R-:W2:Y:S01]  /*0150*/  LDG.E.CONSTANT R5, desc[UR8][R4.64] ;  /* 0x0000000804057981 */ /* 0x000ea2000c1e9900 */
[----:B0-----:R-:W-:-:S05]  /*0160*/  IMAD.IADD R8, R11, 0x1, R8 ;  /* 0x000000010b087824 */ /* 0x001fca00078e0208 */
[----:B------:R-:W-:Y:S01]  /*0170*/  ISETP.GE.AND P0, PT, R8, UR4, PT ;  /* 0x0000000408007c0c */ /* 0x000fe2000bf06270 */
[----:B--2---:R-:W-:-:S12]  /*0180*/  FADD R0, R5, R0 ;  /* 0x0000000005007221 */ /* 0x004fd80000000000 */
[----:B------:R-:W-:Y:S05]  /*0190*/  @!P0 BRA `(.L_x_2) ;  /* 0xfffffffc00e48947 */ /* 0x000fea000383ffff */
.L_x_1:
[----:B------:R-:W-:Y:S05]  /*01a0*/  BSYNC.RECONVERGENT B0 ;  /* 0x0000000000007941 */ /* 0x000fea0003800200 */
.L_x_0:
[----:B------:R-:W0:Y:S01]  /*01b0*/  S2UR UR6, SR_CgaCtaId ;  /* 0x00000000000679c3 */ /* 0x000e220000008800 */
[----:B------:R-:W-:Y:S01]  /*01c0*/  UMOV UR5, 0x400 ;  /* 0x0000040000057882 */ /* 0x000fe20000000000 */
[----:B------:R-:W1:Y:S01]  /*01d0*/  LDCU UR7, c[0x0][0x360] ;  /* 0x00006c00ff0777ac */ /* 0x000e620008000800 */
[----:B------:R-:W-:Y:S01]  /*01e0*/  ISETP.NE.AND P1, PT, R9, RZ, PT ;  /* 0x000000ff0900720c */ /* 0x000fe20003f25270 */
[----:B-1----:R-:W-:Y:S02]  /*01f0*/  UISETP.GE.U32.AND UP0, UPT, UR7, 0x4, UPT ;  /* 0x000000040700788c */ /* 0x002fe4000bf06070 */
[----:B0-----:R-:W-:-:S06]  /*0200*/  ULEA UR5, UR6, UR5, 0x18 ;  /* 0x0000000506057291 */ /* 0x001fcc000f8ec0ff */
[----:B------:R-:W-:-:S05]  /*0210*/  LEA R3, R9, UR5, 0x2 ;  /* 0x0000000509037c11 */ /* 0x000fca000f8e10ff */
[----:B------:R0:W-:Y:S01]  /*0220*/  STS [R3], R0 ;  /* 0x0000000003007388 */ /* 0x0001e20000000800 */
[----:B------:R-:W-:Y:S06]  /*0230*/  BAR.SYNC.DEFER_BLOCKING 0x0 ;  /* 0x0000000000007b1d */ /* 0x000fec0000010000 */
[----:B------:R-:W-:Y:S05]  /*0240*/  BRA.U !UP0, `(.L_x_3) ;  /* 0x0000000108307547 */ /* 0x000fea000b800000 */
[----:B0-----:R-:W-:-:S07]  /*0250*/  IMAD.U32 R0, RZ, RZ, UR7 ;  /* 0x00000007ff007e24 */ /* 0x001fce000f8e00ff */
.L_x_4:
[----:B------:R-:W-:-:S04]  /*0260*/  SHF.R.U32.HI R8, RZ, 0x1, R0 ;  /* 0x00000001ff087819 */ /* 0x000fc80000011600 */
[----:B------:R-:W-:-:S13]  /*0270*/  ISETP.GE.U32.AND P0, PT, R9, R8, PT ;  /* 0x000000080900720c */ /* 0x000fda0003f06070 */
[----:B------:R-:W-:Y:S01]  /*0280*/  @!P0 IMAD R4, R8, 0x4, R3 ;  /* 0x0000000408048824 */ /* 0x000fe200078e0203 */
[----:B------:R-:W-:Y:S05]  /*0290*/  @!P0 LDS R5, [R3] ;  /* 0x0000000003058984 */ /* 0x000fea0000000800 */
[----:B------:R-:W0:Y:S02]  /*02a0*/  @!P0 LDS R4, [R4] ;  /* 0x0000000004048984 */ /* 0x000e240000000800 */
[----:B0-----:R-:W-:-:S05]  /*02b0*/  @!P0 FADD R6, R4, R5 ;  /* 0x0000000504068221 */ /* 0x001fca0000000000 */
[----:B------:R1:W-:Y:S01]  /*02c0*/  @!P0 STS [R3], R6 ;  /* 0x0000000603008388 */ /* 0x0003e20000000800 */
[----:B------:R-:W-:Y:S01]  /*02d0*/  BAR.SYNC.DEFER_BLOCKING 0x0 ;  /* 0x0000000000007b1d */ /* 0x000fe20000010000 */
[----:B------:R-:W-:Y:S01]  /*02e0*/  ISETP.GT.U32.AND P0, PT, R0, 0x7, PT ;  /* 0x000000070000780c */ /* 0x000fe20003f04070 */
[----:B------:R-:W-:-:S12]  /*02f0*/  IMAD.MOV.U32 R0, RZ, RZ, R8 ;  /* 0x000000ffff007224 */ /* 0x000fd800078e0008 */
[----:B-1----:R-:W-:Y:S05]  /*0300*/  @P0 BRA `(.L_x_4) ;  /* 0xfffffffc00d40947 */ /* 0x002fea000383ffff */
.L_x_3:
[----:B------:R-:W-:Y:S05]  /*0310*/  @P1 EXIT ;  /* 0x000000000000194d */ /* 0x000fea0003800000 */
[----:B------:R-:W1:Y:S01]  /*0320*/  S2UR UR6, SR_CgaCtaId ;  /* 0x00000000000679c3 */ /* 0x000e620000008800 */
[----:B------:R-:W-:Y:S01]  /*0330*/  UMOV UR5, 0x400 ;  /* 0x0000040000057882 */ /* 0x000fe20000000000 */
[----:B0-----:R-:W-:-:S04]  /*0340*/  I2FP.F32.S32 R3, UR4 ;  /* 0x0000000400037c45 */ /* 0x001fc80008201400 */
[----:B------:R-:W0:Y:S02]  /*0350*/  MUFU.RCP R6, R3 ;  /* 0x0000000300067308 */ /* 0x000e240000001000 */
[----:B0-----:R-:W-:Y:S01]  /*0360*/  FFMA R7, -R3, R6, 1 ;  /* 0x3f80000003077423 */ /* 0x001fe20000000106 */
[----:B-1----:R-:W-:-:S03]  /*0370*/  ULEA UR5, UR6, UR5, 0x18 ;  /* 0x0000000506057291 */ /* 0x002fc6000f8ec0ff */
[----:B------:R-:W-:-:S06]  /*0380*/  FFMA R7, R6, R7, R6 ;  /* 0x0000000706077223 */ /* 0x000fcc0000000006 */
[----:B------:R-:W0:Y:S02]  /*0390*/  LDS.64 R4, [UR5] ;  /* 0x00000005ff047984 */ /* 0x000e240008000a00 */
[----:B0-----:R-:W-:-:S04]  /*03a0*/  FADD R0, R4, R5 ;  /* 0x0000000504007221 */ /* 0x001fc80000000000 */
[----:B------:R-:W0:Y:S01]  /*03b0*/  FCHK P0, R0, R3 ;  /* 0x0000000300007302 */ /* 0x000e220000000000 */
[----:B------:R-:W-:-:S04]  /*03c0*/  FFMA R4, R0, R7, RZ ;  /* 0x0000000700047223 */ /* 0x000fc800000000ff */
[----:B------:R-:W-:-:S04]  /*03d0*/  FFMA R5, -R3, R4, R0 ;  /* 0x0000000403057223 */ /* 0x000fc80000000100 */
[----:B------:R-:W-:Y:S01]  /*03e0*/  FFMA R7, R7, R5, R4 ;  /* 0x0000000507077223 */ /* 0x000fe20000000004 */
[----:B0-----:R-:W-:Y:S06]  /*03f0*/  @!P0 BRA `(.L_x_5) ;  /* 0x00000000000c8947 */ /* 0x001fec0003800000 */
[----:B------:R-:W-:-:S07]  /*0400*/  MOV R4, 0x420 ;  /* 0x0000042000047802 */ /* 0x000fce0000000f00 */
[----:B------:R-:W-:Y:S05]  /*0410*/  CALL.REL.NOINC `($__internal_0_$__cuda_sm3x_div_rn_noftz_f32_slowpath) ;  /* 0x0000000000147944 */ /* 0x000fea0003c00000 */
[----:B------:R-:W-:-:S07]  /*0420*/  IMAD.MOV.U32 R7, RZ, RZ, R0 ;  /* 0x000000ffff077224 */ /* 0x000fce00078e0000 */
.L_x_5:
[----:B------:R-:W0:Y:S02]  /*0430*/  LDC.64 R4, c[0x0][0x398] ;  /* 0x0000e600ff047b82 */ /* 0x000e240000000a00 */
[----:B0-----:R-:W-:-:S05]  /*0440*/  IMAD.WIDE.U32 R2, R2, 0x4, R4 ;  /* 0x0000000402027825 */ /* 0x001fca00078e0004 */
[----:B------:R-:W-:Y:S01]  /*0450*/  STG.E desc[UR8][R2.64], R7 ;  /* 0x0000000702007986 */ /* 0x000fe2000c101908 */
[----:B------:R-:W-:Y:S05]  /*0460*/  EXIT ;  /* 0x000000000000794d */ /* 0x000fea0003800000 */
        .weak           $__internal_0_$__cuda_sm3x_div_rn_noftz_f32_slowpath
        .type           $__internal_0_$__cuda_sm3x_div_rn_noftz_f32_slowpath,@function
        .size           $__internal_0_$__cuda_sm3x_div_rn_noftz_f32_slowpath,(.L_x_15 - $__internal_0_$__cuda_sm3x_div_rn_noftz_f32_slowpath)
$__internal_0_$__cuda_sm3x_div_rn_noftz_f32_slowpath:
[--C-:B------:R-:W-:Y:S01]  /*0470*/  SHF.R.U32.HI R6, RZ, 0x17, R3.reuse ;  /* 0x00000017ff067819 */ /* 0x100fe20000011603 */
[--C-:B------:R-:W-:Y:S01]  /*0480*/  IMAD.MOV.U32 R7, RZ, RZ, R0.reuse ;  /* 0x000000ffff077224 */ /* 0x100fe200078e0000 */
[----:B------:R-:W-:Y:S01]  /*0490*/  SHF.R.U32.HI R5, RZ, 0x17, R0 ;  /* 0x00000017ff057819 */ /* 0x000fe20000011600 */
[----:B------:R-:W-:Y:S01]  /*04a0*/  IMAD.MOV.U32 R8, RZ, RZ, R3 ;  /* 0x000000ffff087224 */ /* 0x000fe200078e0003 */
[----:B------:R-:W-:Y:S02]  /*04b0*/  LOP3.LUT R6, R6, 0xff, RZ, 0xc0, !PT ;  /* 0x000000ff06067812 */ /* 0x000fe400078ec0ff */
[----:B------:R-:W-:-:S03]  /*04c0*/  LOP3.LUT R5, R5, 0xff, RZ, 0xc0, !PT ;  /* 0x000000ff05057812 */ /* 0x000fc600078ec0ff */
[----:B------:R-:W-:Y:S02]  /*04d0*/  VIADD R11, R6, 0xffffffff ;  /* 0xffffffff060b7836 */ /* 0x000fe40000000000 */
[----:B------:R-:W-:-:S03]  /*04e0*/  VIADD R10, R5, 0xffffffff ;  /* 0xffffffff050a7836 */ /* 0x000fc60000000000 */
[----:B------:R-:W-:-:S04]  /*04f0*/  ISETP.GT.U32.AND P0, PT, R11, 0xfd, PT ;  /* 0x000000fd0b00780c */ /* 0x000fc80003f04070 */
[----:B------:R-:W-:-:S13]  /*0500*/  ISETP.GT.U32.OR P0, PT, R10, 0xfd, P0 ;  /* 0x000000fd0a00780c */ /* 0x000fda0000704470 */
[----:B------:R-:W-:Y:S01]  /*0510*/  @!P0 IMAD.MOV.U32 R9, RZ, RZ, RZ ;  /* 0x000000ffff098224 */ /* 0x000fe200078e00ff */
[----:B------:R-:W-:Y:S06]  /*0520*/  @!P0 BRA `(.L_x_6) ;  /* 0x00000000005c8947 */ /* 0x000fec0003800000 */
[----:B------:R-:W-:Y:S02]  /*0530*/  FSETP.GTU.FTZ.AND P0, PT, |R0|, +INF , PT ;  /* 0x7f8000000000780b */ /* 0x000fe40003f1c200 */
[----:B------:R-:W-:-:S04]  /*0540*/  FSETP.GTU.FTZ.AND P1, PT, |R3|, +INF , PT ;  /* 0x7f8000000300780b */ /* 0x000fc80003f3c200 */
[----:B------:R-:W-:-:S13]  /*0550*/  PLOP3.LUT P0, PT, P0, P1, PT, 0xf8, 0x8f ;  /* 0x00000000008f781c */ /* 0x000fda0000703f70 */
[----:B------:R-:W-:Y:S05]  /*0560*/  @P0 BRA `(.L_x_7) ;  /* 0x0000000400440947 */ /* 0x000fea0003800000 */
[----:B------:R-:W-:-:S13]  /*0570*/  LOP3.LUT P0, RZ, R8, 0x7fffffff, R7, 0xc8, !PT ;  /* 0x7fffffff08ff7812 */ /* 0x000fda000780c807 */
[----:B------:R-:W-:Y:S05]  /*0580*/  @!P0 BRA `(.L_x_8) ;  /* 0x0000000400348947 */ /* 0x000fea0003800000 */
[C---:B------:R-:W-:Y:S02]  /*0590*/  FSETP.NEU.FTZ.AND P2, PT, |R0|.reuse, +INF , PT ;  /* 0x7f8000000000780b */ /* 0x040fe40003f5d200 */
[----:B------:R-:W-:Y:S02]  /*05a0*/  FSETP.NEU.FTZ.AND P1, PT, |R3|, +INF , PT ;  /* 0x7f8000000300780b */ /* 0x000fe40003f3d200 */
[----:B------:R-:W-:-:S11]  /*05b0*/  FSETP.NEU.FTZ.AND P0, PT, |R0|, +INF , PT ;  /* 0x7f8000000000780b */ /* 0x000fd60003f1d200 */
[----:B------:R-:W-:Y:S05]  /*05c0*/  @!P1 BRA !P2, `(.L_x_8) ;  /* 0x0000000400249947 */ /* 0x000fea0005000000 */
[----:B------:R-:W-:-:S04]  /*05d0*/  LOP3.LUT P2, RZ, R7, 0x7fffffff, RZ, 0xc0, !PT ;  /* 0x7fffffff07ff7812 */ /* 0x000fc8000784c0ff */
[----:B------:R-:W-:-:S13]  /*05e0*/  PLOP3.LUT P1, PT, P1, P2, PT, 0x2f, 0xf2 ;  /* 0x0000000000f2781c */ /* 0x000fda0000f24577 */
[----:B------:R-:W-:Y:S05]  /*05f0*/  @P1 BRA `(.L_x_9) ;  /* 0x0000000400101947 */ /* 0x000fea0003800000 */
[----:B------:R-:W-:-:S04]  /*0600*/  LOP3.LUT P1, RZ, R8, 0x7fffffff, RZ, 0xc0, !PT ;  /* 0x7fffffff08ff7812 */ /* 0x000fc8000782c0ff */
[----:B------:R-:W-:-:S13]  /*0610*/  PLOP3.LUT P0, PT, P0, P1, PT, 0x2f, 0xf2 ;  /* 0x0000000000f2781c */ /* 0x000fda0000702577 */
[----:B------:R-:W-:Y:S05]  /*0620*/  @P0 BRA `(.L_x_10) ;  /* 0x0000000000f80947 */ /* 0x000fea0003800000 */
[----:B------:R-:W-:Y:S02]  /*0630*/  ISETP.GE.AND P0, PT, R10, RZ, PT ;  /* 0x000000ff0a00720c */ /* 0x000fe40003f06270 */
[----:B------:R-:W-:-:S11]  /*0640*/  ISETP.GE.AND P1, PT, R11, RZ, PT ;  /* 0x000000ff0b00720c */ /* 0x000fd60003f26270 */
[----:B------:R-:W-:Y:S02]  /*0650*/  @P0 IMAD.MOV.U32 R9, RZ, RZ, RZ ;  /* 0x000000ffff090224 */ /* 0x000fe400078e00ff */
[----:B------:R-:W-:Y:S01]  /*0660*/  @!P0 FFMA R7, R0, 1.84467440737095516160e+19, RZ ;  /* 0x5f80000000078823 */ /* 0x000fe200000000ff */
[----:B------:R-:W-:Y:S02]  /*0670*/  @!P0 IMAD.MOV.U32 R9, RZ, RZ, -0x40 ;  /* 0xffffffc0ff098424 */ /* 0x000fe400078e00ff */
[----:B------:R-:W-:Y:S02]  /*0680*/  @!P1 FFMA R8, R3, 1.84467440737095516160e+19, RZ ;  /* 0x5f80000003089823 */ /* 0x000fe400000000ff */
[----:B------:R-:W-:-:S07]  /*0690*/  @!P1 VIADD R9, R9, 0x40 ;  /* 0x0000004009099836 */ /* 0x000fce0000000000 */
.L_x_6:
[----:B------:R-:W-:Y:S01]  /*06a0*/  LEA R3, R6, 0xc0800000, 0x17 ;  /* 0xc080000006037811 */ /* 0x000fe200078eb8ff */
[----:B------:R-:W-:-:S04]  /*06b0*/  VIADD R5, R5, 0xffffff81 ;  /* 0xffffff8105057836 */ /* 0x000fc80000000000 */
[----:B------:R-:W-:Y:S01]  /*06c0*/  IMAD.IADD R3, R8, 0x1, -R3 ;  /* 0x0000000108037824 */ /* 0x000fe200078e0a03 */
[C---:B------:R-:W-:Y:S01]  /*06d0*/  IADD3 R6, PT, PT, R5.reuse, 0x7f, -R6 ;  /* 0x0000007f05067810 */ /* 0x040fe20007ffe806 */
[----:B------:R-:W-:Y:S02]  /*06e0*/  IMAD R0, R5, -0x800000, R7 ;  /* 0xff80000005007824 */ /* 0x000fe400078e0207 */
[----:B------:R-:W0:Y:S01]  /*06f0*/  MUFU.RCP R8, R3 ;  /* 0x0000000300087308 */ /* 0x000e220000001000 */
[----:B------:R-:W-:Y:S01]  /*0700*/  FADD.FTZ R11, -R3, -RZ ;  /* 0x800000ff030b7221 */ /* 0x000fe20000010100 */
[----:B------:R-:W-:-:S03]  /*0710*/  IMAD.IADD R6, R6, 0x1, R9 ;  /* 0x0000000106067824 */ /* 0x000fc600078e0209 */
[----:B0-----:R-:W-:-:S04]  /*0720*/  FFMA R13, R8, R11, 1 ;  /* 0x3f800000080d7423 */ /* 0x001fc8000000000b */
[----:B------:R-:W-:-:S04]  /*0730*/  FFMA R10, R8, R13, R8 ;  /* 0x0000000d080a7223 */ /* 0x000fc80000000008 */
[----:B------:R-:W-:-:S04]  /*0740*/  FFMA R7, R0, R10, RZ ;  /* 0x0000000a00077223 */ /* 0x000fc800000000ff */
[----:B------:R-:W-:-:S04]  /*0750*/  FFMA R8, R11, R7, R0 ;  /* 0x000000070b087223 */ /* 0x000fc80000000000 */
[----:B------:R-:W-:-:S04]  /*0760*/  FFMA R7, R10, R8, R7 ;  /* 0x000000080a077223 */ /* 0x000fc80000000007 */
[----:B------:R-:W-:-:S04]  /*0770*/  FFMA R8, R11, R7, R0 ;  /* 0x000000070b087223 */ /* 0x000fc80000000000 */
[----:B------:R-:W-:-:S05]  /*0780*/  FFMA R0, R10, R8, R7 ;  /* 0x000000080a007223 */ /* 0x000fca0000000007 */
[----:B------:R-:W-:-:S04]  /*0790*/  SHF.R.U32.HI R3, RZ, 0x17, R0 ;  /* 0x00000017ff037819 */ /* 0x000fc80000011600 */
[----:B------:R-:W-:-:S05]  /*07a0*/  LOP3.LUT R3, R3, 0xff, RZ, 0xc0, !PT ;  /* 0x000000ff03037812 */ /* 0x000fca00078ec0ff */
[----:B------:R-:W-:-:S04]  /*07b0*/  IMAD.IADD R9, R3, 0x1, R6 ;  /* 0x0000000103097824 */ /* 0x000fc800078e0206 */
[----:B------:R-:W-:-:S05]  /*07c0*/  VIADD R3, R9, 0xffffffff ;  /* 0xffffffff09037836 */ /* 0x000fca0000000000 */
[----:B------:R-:W-:-:S13]  /*07d0*/  ISETP.GE.U32.AND P0, PT, R3, 0xfe, PT ;  /* 0x000000fe0300780c */ /* 0x000fda0003f06070 */
[----:B------:R-:W-:Y:S05]  /*07e0*/  @!P0 BRA `(.L_x_11) ;  /* 0x0000000000808947 */ /* 0x000fea0003800000 */
[----:B------:R-:W-:-:S13]  /*07f0*/  ISETP.GT.AND P0, PT, R9, 0xfe, PT ;  /* 0x000000fe0900780c */ /* 0x000fda0003f04270 */
[----:B------:R-:W-:Y:S05]  /*0800*/  @P0 BRA `(.L_x_12) ;  /* 0x00000000006c0947 */ /* 0x000fea0003800000 */
[----:B------:R-:W-:-:S13]  /*0810*/  ISETP.GE.AND P0, PT, R9, 0x1, PT ;  /* 0x000000010900780c */ /* 0x000fda0003f06270 */
[----:B------:R-:W-:Y:S05]  /*0820*/  @P0 BRA `(.L_x_13) ;  /* 0x0000000000980947 */ /* 0x000fea0003800000 */
[----:B------:R-:W-:Y:S02]  /*0830*/  ISETP.GE.AND P0, PT, R9, -0x18, PT ;  /* 0xffffffe80900780c */ /* 0x000fe40003f06270 */
[----:B------:R-:W-:-:S11]  /*0840*/  LOP3.LUT R0, R0, 0x80000000, RZ, 0xc0, !PT ;  /* 0x8000000000007812 */ /* 0x000fd600078ec0ff */
[----:B------:R-:W-:Y:S05]  /*0850*/  @!P0 BRA `(.L_x_13) ;  /* 0x00000000008c8947 */ /* 0x000fea0003800000 */
[CCC-:B------:R-:W-:Y:S01]  /*0860*/  FFMA.RZ R3, R10.reuse, R8.reuse, R7.reuse ;  /* 0x000000080a037223 */ /* 0x1c0fe2000000c007 */
[CCC-:B------:R-:W-:Y:S01]  /*0870*/  FFMA.RM R6, R10.reuse, R8.reuse, R7.reuse ;  /* 0x000000080a067223 */ /* 0x1c0fe20000004007 */
[C---:B------:R-:W-:Y:S02]  /*0880*/  ISETP.NE.AND P2, PT, R9.reuse, RZ, PT ;  /* 0x000000ff0900720c */ /* 0x040fe40003f45270 */
[----:B------:R-:W-:Y:S02]  /*0890*/  ISETP.NE.AND P1, PT, R9, RZ, PT ;  /* 0x000000ff0900720c */ /* 0x000fe40003f25270 */
[----:B------:R-:W-:Y:S01]  /*08a0*/  LOP3.LUT R5, R3, 0x7fffff, RZ, 0xc0, !PT ;  /* 0x007fffff03057812 */ /* 0x000fe200078ec0ff */
[----:B------:R-:W-:Y:S01]  /*08b0*/  FFMA.RP R3, R10, R8, R7 ;  /* 0x000000080a037223 */ /* 0x000fe20000008007 */
[----:B------:R-:W-:Y:S02]  /*08c0*/  VIADD R8, R9, 0x20 ;  /* 0x0000002009087836 */ /* 0x000fe40000000000 */
[----:B------:R-:W-:Y:S01]  /*08d0*/  LOP3.LUT R5, R5, 0x800000, RZ, 0xfc, !PT ;  /* 0x0080000005057812 */ /* 0x000fe200078efcff */
[----:B------:R-:W-:Y:S01]  /*08e0*/  IMAD.MOV R7, RZ, RZ, -R9 ;  /* 0x000000ffff077224 */ /* 0x000fe200078e0a09 */
[----:B------:R-:W-:-:S02]  /*08f0*/  FSETP.NEU.FTZ.AND P0, PT, R3, R6, PT ;  /* 0x000000060300720b */ /* 0x000fc40003f1d000 */
[----:B------:R-:W-:Y:S02]  /*0900*/  SHF.L.U32 R8, R5, R8, RZ ;  /* 0x0000000805087219 */ /* 0x000fe400000006ff */
[----:B------:R-:W-:Y:S02]  /*0910*/  SEL R6, R7, RZ, P2 ;  /* 0x000000ff07067207 */ /* 0x000fe40001000000 */
[----:B------:R-:W-:Y:S02]  /*0920*/  ISETP.NE.AND P1, PT, R8, RZ, P1 ;  /* 0x000000ff0800720c */ /* 0x000fe40000f25270 */
[----:B------:R-:W-:Y:S02]  /*0930*/  SHF.R.U32.HI R6, RZ, R6, R5 ;  /* 0x00000006ff067219 */ /* 0x000fe40000011605 */
[----:B------:R-:W-:Y:S02]  /*0940*/  PLOP3.LUT P0, PT, P0, P1, PT, 0xf8, 0x8f ;  /* 0x00000000008f781c */ /* 0x000fe40000703f70 */
[----:B------:R-:W-:-:S02]  /*0950*/  SHF.R.U32.HI R8, RZ, 0x1, R6 ;  /* 0x00000001ff087819 */ /* 0x000fc40000011606 */
[----:B------:R-:W-:-:S04]  /*0960*/  SEL R3, RZ, 0x1, !P0 ;  /* 0x00000001ff037807 */ /* 0x000fc80004000000 */
[----:B------:R-:W-:-:S04]  /*0970*/  LOP3.LUT R3, R3, 0x1, R8, 0xf8, !PT ;  /* 0x0000000103037812 */ /* 0x000fc800078ef808 */
[----:B------:R-:W-:-:S05]  /*0980*/  LOP3.LUT R3, R3, R6, RZ, 0xc0, !PT ;  /* 0x0000000603037212 */ /* 0x000fca00078ec0ff */
[----:B------:R-:W-:-:S05]  /*0990*/  IMAD.IADD R3, R8, 0x1, R3 ;  /* 0x0000000108037824 */ /* 0x000fca00078e0203 */
[----:B------:R-:W-:Y:S01]  /*09a0*/  LOP3.LUT R0, R3, R0, RZ, 0xfc, !PT ;  /* 0x0000000003007212 */ /* 0x000fe200078efcff */
[----:B------:R-:W-:Y:S06]  /*09b0*/  BRA `(.L_x_13) ;  /* 0x0000000000347947 */ /* 0x000fec0003800000 */
.L_x_12:
[----:B------:R-:W-:-:S04]  /*09c0*/  LOP3.LUT R0, R0, 0x80000000, RZ, 0xc0, !PT ;  /* 0x8000000000007812 */ /* 0x000fc800078ec0ff */
[----:B------:R-:W-:Y:S01]  /*09d0*/  LOP3.LUT R0, R0, 0x7f800000, RZ, 0xfc, !PT ;  /* 0x7f80000000007812 */ /* 0x000fe200078efcff */
[----:B------:R-:W-:Y:S06]  /*09e0*/  BRA `(.L_x_13) ;  /* 0x0000000000287947 */ /* 0x000fec0003800000 */
.L_x_11:
[----:B------:R-:W-:Y:S01]  /*09f0*/  IMAD R0, R6, 0x800000, R0 ;  /* 0x0080000006007824 */ /* 0x000fe200078e0200 */
[----:B------:R-:W-:Y:S06]  /*0a00*/  BRA `(.L_x_13) ;  /* 0x0000000000207947 */ /* 0x000fec0003800000 */
.L_x_10:
[----:B------:R-:W-:-:S04]  /*0a10*/  LOP3.LUT R0, R8, 0x80000000, R7, 0x48, !PT ;  /* 0x8000000008007812 */ /* 0x000fc800078e4807 */
[----:B------:R-:W-:Y:S01]  /*0a20*/  LOP3.LUT R0, R0, 0x7f800000, RZ, 0xfc, !PT ;  /* 0x7f80000000007812 */ /* 0x000fe200078efcff */
[----:B------:R-:W-:Y:S06]  /*0a30*/  BRA `(.L_x_13) ;  /* 0x0000000000147947 */ /* 0x000fec0003800000 */
.L_x_9:
[----:B------:R-:W-:Y:S01]  /*0a40*/  LOP3.LUT R0, R8, 0x80000000, R7, 0x48, !PT ;  /* 0x8000000008007812 */ /* 0x000fe200078e4807 */
[----:B------:R-:W-:Y:S06]  /*0a50*/  BRA `(.L_x_13) ;  /* 0x00000000000c7947 */ /* 0x000fec0003800000 */
.L_x_8:
[----:B------:R-:W0:Y:S01]  /*0a60*/  MUFU.RSQ R0, -QNAN ;  /* 0xffc0000000007908 */ /* 0x000e220000001400 */
[----:B------:R-:W-:Y:S05]  /*0a70*/  BRA `(.L_x_13) ;  /* 0x0000000000047947 */ /* 0x000fea0003800000 */
.L_x_7:
[----:B------:R-:W-:-:S07]  /*0a80*/  FADD.FTZ R0, R0, R3 ;  /* 0x0000000300007221 */ /* 0x000fce0000010000 */
.L_x_13:
[----:B------:R-:W-:-:S04]  /*0a90*/  IMAD.MOV.U32 R5, RZ, RZ, 0x0 ;  /* 0x00000000ff057424 */ /* 0x000fc800078e00ff */
[----:B0-----:R-:W-:Y:S05]  /*0aa0*/  RET.REL.NODEC R4 `(gap_global) ;  /* 0xfffffff404547950 */ /* 0x001fea0003c3ffff */
.L_x_14:
[----:B------:R-:W-:-:S00]  /*0ab0*/  BRA `(.L_x_14) ;  /* 0xfffffffc00fc7947 */ /* 0x000fc0000383ffff */
[----:B------:R-:W-:-:S00]  /*0ac0*/  NOP ;  /* 0x0000000000007918 */ /* 0x000fc00000000000 */
        /* <DEDUP_REMOVED lines=11> */
.L_x_15:


//--------------------- .nv.shared.gap_global     --------------------------
	.section	.nv.shared.gap_global,"aw",@nobits
	.sectionflags	@""
	.align	4
.nv.shared.gap_global:
	.zero		2048


//--------------------- .nv.shared.reserved.0     --------------------------
	.section	.nv.shared.reserved.0,"aw",@nobits
	.weak		__nv_reservedSMEM_offset_0_alias
	.size		__nv_reservedSMEM_offset_0_alias, 0, 64
	.other		__nv_reservedSMEM_offset_0_alias,@"STO_CUDA_RESERVED_SHARED STV_DEFAULT"
__nv_reservedSMEM_offset_0_alias:
	.zero		0
	.zero		64


//--------------------- .nv.constant0.gap_global  --------------------------
	.section	.nv.constant0.gap_global,"a",@progbits
	.sectionflags	@""
	.align	4
.nv.constant0.gap_global:
	.zero		928


//--------------------- SYMBOLS --------------------------

	.type		.nv.reservedSmem.offset0,@object
	.size		.nv.reservedSmem.offset0,0x4
	.type		.nv.reservedSmem.cap,@object
	.size		.nv.reservedSmem.cap,0x4
